	.headerflags	@"EF_CUDA_TEXMODE_UNIFIED EF_CUDA_64BIT_ADDRESS EF_CUDA_ACCELERATORS EF_CUDA_SM90 EF_CUDA_VIRTUAL_SM(EF_CUDA_SM90)"
	.elftype	@"ET_EXEC"


//--------------------- .nv.info                  --------------------------
	.section	.nv.info,"",@"SHT_CUDA_INFO"
	.align	4


	//----- nvinfo : EIATTR_REGCOUNT
	.align		4
        /*0000*/ 	.byte	0x04, 0x2f
        /*0002*/ 	.short	(.L_3 - .L_2)
	.align		4
.L_2:
        /*0004*/ 	.word	index@(triton_poi_fused__native_batch_norm_legit_no_training_1)
        /*0008*/ 	.word	0x00000011


	//----- nvinfo : EIATTR_MIN_STACK_SIZE
	.align		4
.L_3:
        /*000c*/ 	.byte	0x04, 0x12
        /*000e*/ 	.short	(.L_5 - .L_4)
	.align		4
.L_4:
        /*0010*/ 	.word	index@(triton_poi_fused__native_batch_norm_legit_no_training_1)
        /*0014*/ 	.word	0x00000000


	//----- nvinfo : EIATTR_FRAME_SIZE
	.align		4
.L_5:
        /*0018*/ 	.byte	0x04, 0x11
        /*001a*/ 	.short	(.L_7 - .L_6)
	.align		4
.L_6:
        /*001c*/ 	.word	index@(triton_poi_fused__native_batch_norm_legit_no_training_1)
        /*0020*/ 	.word	0x00000000


	//----- nvinfo : EIATTR_MIN_STACK_SIZE
	.align		4
.L_7:
        /*0024*/ 	.byte	0x04, 0x12
        /*0026*/ 	.short	(.L_9 - .L_8)
	.align		4
.L_8:
        /*0028*/ 	.word	index@(triton_poi_fused__native_batch_norm_legit_no_training_1)
        /*002c*/ 	.word	0x00000000
.L_9:


//--------------------- .nv.info.triton_poi_fused__native_batch_norm_legit_no_training_1 --------------------------
	.section	.nv.info.triton_poi_fused__native_batch_norm_legit_no_training_1,"",@"SHT_CUDA_INFO"
	.sectionflags	@""
	.align	4


	//----- nvinfo : EIATTR_CUDA_API_VERSION
	.align		4
        /*0000*/ 	.byte	0x04, 0x37
        /*0002*/ 	.short	(.L_11 - .L_10)
.L_10:
        /*0004*/ 	.word	0x0000007c


	//----- nvinfo : EIATTR_KPARAM_INFO
	.align		4
.L_11:
        /*0008*/ 	.byte	0x04, 0x17
        /*000a*/ 	.short	(.L_13 - .L_12)
.L_12:
        /*000c*/ 	.word	0x00000000
        /*0010*/ 	.short	0x0006
        /*0012*/ 	.short	0x0030
        /*0014*/ 	.byte	0x00, 0xf0, 0x11, 0x00


	//----- nvinfo : EIATTR_KPARAM_INFO
	.align		4
.L_13:
        /*0018*/ 	.byte	0x04, 0x17
        /*001a*/ 	.short	(.L_15 - .L_14)
.L_14:
        /*001c*/ 	.word	0x00000000
        /*0020*/ 	.short	0x0005
        /*0022*/ 	.short	0x0028
        /*0024*/ 	.byte	0x00, 0xf4, 0x21, 0x00


	//----- nvinfo : EIATTR_KPARAM_INFO
	.align		4
.L_15:
        /*0028*/ 	.byte	0x04, 0x17
        /*002a*/ 	.short	(.L_17 - .L_16)
.L_16:
        /*002c*/ 	.word	0x00000000
        /*0030*/ 	.short	0x0004
        /*0032*/ 	.short	0x0020
        /*0034*/ 	.byte	0x00, 0xf4, 0x21, 0x00


	//----- nvinfo : EIATTR_KPARAM_INFO
	.align		4
.L_17:
        /*0038*/ 	.byte	0x04, 0x17
        /*003a*/ 	.short	(.L_19 - .L_18)
.L_18:
        /*003c*/ 	.word	0x00000000
        /*0040*/ 	.short	0x0003
        /*0042*/ 	.short	0x0018
        /*0044*/ 	.byte	0x00, 0xf4, 0x21, 0x00


	//----- nvinfo : EIATTR_KPARAM_INFO
	.align		4
.L_19:
        /*0048*/ 	.byte	0x04, 0x17
        /*004a*/ 	.short	(.L_21 - .L_20)
.L_20:
        /*004c*/ 	.word	0x00000000
        /*0050*/ 	.short	0x0002
        /*0052*/ 	.short	0x0010
        /*0054*/ 	.byte	0x00, 0xf4, 0x21, 0x00


	//----- nvinfo : EIATTR_KPARAM_INFO
	.align		4
.L_21:
        /*0058*/ 	.byte	0x04, 0x17
        /*005a*/ 	.short	(.L_23 - .L_22)
.L_22:
        /*005c*/ 	.word	0x00000000
        /*0060*/ 	.short	0x0001
        /*0062*/ 	.short	0x0008
        /*0064*/ 	.byte	0x00, 0xf4, 0x21, 0x00


	//----- nvinfo : EIATTR_KPARAM_INFO
	.align		4
.L_23:
        /*0068*/ 	.byte	0x04, 0x17
        /*006a*/ 	.short	(.L_25 - .L_24)
.L_24:
        /*006c*/ 	.word	0x00000000
        /*0070*/ 	.short	0x0000
        /*0072*/ 	.short	0x0000
        /*0074*/ 	.byte	0x00, 0xf4, 0x21, 0x00


	//----- nvinfo : EIATTR_SPARSE_MMA_MASK
	.align		4
.L_25:
        /*0078*/ 	.byte	0x03, 0x50
        /*007a*/ 	.short	0x0000


	//----- nvinfo : EIATTR_MAXREG_COUNT
	.align		4
        /*007c*/ 	.byte	0x03, 0x1b
        /*007e*/ 	.short	0x00ff


	//----- nvinfo : EIATTR_EXIT_INSTR_OFFSETS
	.align		4
        /*0080*/ 	.byte	0x04, 0x1c
        /*0082*/ 	.short	(.L_27 - .L_26)


	//   ....[0]....
.L_26:
        /*0084*/ 	.word	0x00000310


	//----- nvinfo : EIATTR_REQNTID
	.align		4
.L_27:
        /*0088*/ 	.byte	0x04, 0x10
        /*008a*/ 	.short	(.L_29 - .L_28)
.L_28:
        /*008c*/ 	.word	0x00000100
        /*0090*/ 	.word	0x00000001
        /*0094*/ 	.word	0x00000001


	//----- nvinfo : EIATTR_CBANK_PARAM_SIZE
	.align		4
.L_29:
        /*0098*/ 	.byte	0x03, 0x19
        /*009a*/ 	.short	0x0034


	//----- nvinfo : EIATTR_PARAM_CBANK
	.align		4
        /*009c*/ 	.byte	0x04, 0x0a
        /*009e*/ 	.short	(.L_31 - .L_30)
	.align		4
.L_30:
        /*00a0*/ 	.word	index@(.nv.constant0.triton_poi_fused__native_batch_norm_legit_no_training_1)
        /*00a4*/ 	.short	0x0210
        /*00a6*/ 	.short	0x0034


	//----- nvinfo : EIATTR_SW_WAR
	.align		4
.L_31:
        /*00a8*/ 	.byte	0x04, 0x36
        /*00aa*/ 	.short	(.L_33 - .L_32)
.L_32:
        /*00ac*/ 	.word	0x00000008
.L_33:


//--------------------- .nv.callgraph             --------------------------
	.section	.nv.callgraph,"",@"SHT_CUDA_CALLGRAPH"
	.align	4
	.sectionentsize	8
	.align		4
        /*0000*/ 	.word	0x00000000
	.align		4
        /*0004*/ 	.word	0xffffffff
	.align		4
        /*0008*/ 	.word	0x00000000
	.align		4
        /*000c*/ 	.word	0xfffffffe
	.align		4
        /*0010*/ 	.word	0x00000000
	.align		4
        /*0014*/ 	.word	0xfffffffd
	.align		4
        /*0018*/ 	.word	0x00000000
	.align		4
        /*001c*/ 	.word	0xfffffffc


//--------------------- .nv.constant4             --------------------------
	.section	.nv.constant4,"a",@progbits
	.align	8
	.align		8
.nv.constant4:
        /*0000*/ 	.dword	_$_str
	.align		8
        /*0008*/ 	.dword	_$_str_$_2


//--------------------- .text.triton_poi_fused__native_batch_norm_legit_no_training_1 --------------------------
	.section	.text.triton_poi_fused__native_batch_norm_legit_no_training_1,"ax",@progbits
	.align	128
        .global         triton_poi_fused__native_batch_norm_legit_no_training_1
        .type           triton_poi_fused__native_batch_norm_legit_no_training_1,@function
        .size           triton_poi_fused__native_batch_norm_legit_no_training_1,(.L_x_1 - triton_poi_fused__native_batch_norm_legit_no_training_1)
        .other          triton_poi_fused__native_batch_norm_legit_no_training_1,@"STO_CUDA_ENTRY STV_DEFAULT"
triton_poi_fused__native_batch_norm_legit_no_training_1:
.text.triton_poi_fused__native_batch_norm_legit_no_training_1:
[----:B------:R-:W-:Y:S01]  /*0000*/  LDC R1, c[0x0][0x28] ;  /* 0x00000a00ff017b82 */ /* 0x000fe20000000800 */
[----:B------:R-:W1:Y:S07]  /*0010*/  S2R R0, SR_TID.X ;  /* 0x0000000000007919 */ /* 0x000e6e0000002100 */
[----:B------:R-:W2:Y:S01]  /*0020*/  LDC.64 R6, c[0x0][0x220] ;  /* 0x00008800ff067b82 */ /* 0x000ea20000000a00 */
[----:B------:R-:W-:Y:S01]  /*0030*/  ULDC.64 UR4, c[0x0][0x208] ;  /* 0x0000820000047ab9 */ /* 0x000fe20000000a00 */
[----:B------:R-:W3:Y:S06]  /*0040*/  S2R R5, SR_CTAID.X ;  /* 0x0000000000057919 */ /* 0x000eec0000002500 */
[----:B------:R-:W4:Y:S08]  /*0050*/  LDC.64 R8, c[0x0][0x228] ;  /* 0x00008a00ff087b82 */ /* 0x000f300000000a00 */
[----:B------:R-:W5:Y:S01]  /*0060*/  LDC.64 R10, c[0x0][0x230] ;  /* 0x00008c00ff0a7b82 */ /* 0x000f620000000a00 */
[----:B-1----:R-:W-:-:S02]  /*0070*/  SHF.L.U32 R0, R0, 0x1, RZ ;  /* 0x0000000100007819 */ /* 0x002fc400000006ff */
[----:B---3--:R-:W-:Y:S02]  /*0080*/  SHF.R.S32.HI R3, RZ, 0x16, R5 ;  /* 0x00000016ff037819 */ /* 0x008fe40000011405 */
[----:B------:R-:W-:Y:S02]  /*0090*/  LOP3.LUT R0, R0, 0x1fe, RZ, 0xc0, !PT ;  /* 0x000001fe00007812 */ /* 0x000fe400078ec0ff */
[----:B------:R-:W-:Y:S02]  /*00a0*/  SGXT R3, R3, 0x1 ;  /* 0x000000010303781a */ /* 0x000fe40000000200 */
[----:B------:R-:W-:Y:S02]  /*00b0*/  LEA R0, R5, R0, 0x9 ;  /* 0x0000000005007211 */ /* 0x000fe400078e48ff */
[----:B------:R-:W1:Y:S02]  /*00c0*/  LDC.64 R4, c[0x0][0x218] ;  /* 0x00008600ff047b82 */ /* 0x000e640000000a00 */
[----:B------:R-:W-:-:S04]  /*00d0*/  LEA.HI R3, R3, R0, RZ, 0xc ;  /* 0x0000000003037211 */ /* 0x000fc800078f60ff */
[----:B------:R-:W-:-:S04]  /*00e0*/  SHF.R.S32.HI R3, RZ, 0xc, R3 ;  /* 0x0000000cff037819 */ /* 0x000fc80000011403 */
[----:B------:R-:W-:-:S04]  /*00f0*/  LEA.HI R2, R3, R3, RZ, 0x6 ;  /* 0x0000000303027211 */ /* 0x000fc800078f30ff */
[----:B------:R-:W-:-:S04]  /*0100*/  LOP3.LUT R2, R2, 0xffffffc0, RZ, 0xc0, !PT ;  /* 0xffffffc002027812 */ /* 0x000fc800078ec0ff */
[----:B------:R-:W-:Y:S02]  /*0110*/  IADD3 R13, R3, -R2, RZ ;  /* 0x80000002030d7210 */ /* 0x000fe40007ffe0ff */
[----:B------:R-:W3:Y:S03]  /*0120*/  LDC.64 R2, c[0x0][0x210] ;  /* 0x00008400ff027b82 */ /* 0x000ee60000000a00 */
[----:B--2---:R-:W-:-:S06]  /*0130*/  IMAD.WIDE R6, R13, 0x4, R6 ;  /* 0x000000040d067825 */ /* 0x004fcc00078e0206 */
[----:B------:R-:W2:Y:S01]  /*0140*/  LDG.E.EL R6, desc[UR4][R6.64] ;  /* 0x0000000406067981 */ /* 0x000ea2000c2e1900 */
[----:B-1----:R-:W-:-:S05]  /*0150*/  IMAD.WIDE R4, R13, 0x4, R4 ;  /* 0x000000040d047825 */ /* 0x002fca00078e0204 */
[----:B------:R1:W2:Y:S01]  /*0160*/  LDG.E.EL R12, desc[UR4][R4.64] ;  /* 0x00000004040c7981 */ /* 0x0002a2000c2e1900 */
[----:B---3--:R-:W-:Y:S01]  /*0170*/  IMAD.WIDE R2, R0, 0x4, R2 ;  /* 0x0000000400027825 */ /* 0x008fe200078e0202 */
[----:B------:R-:W-:Y:S01]  /*0180*/  HFMA2.MMA R14, -RZ, RZ, 1.625, 0 ;  /* 0x3e800000ff0e7435 */ /* 0x000fe200000001ff */
[----:B-1----:R-:W1:Y:S04]  /*0190*/  LDC.64 R4, c[0x0][0x238] ;  /* 0x00008e00ff047b82 */ /* 0x002e680000000a00 */
[----:B------:R-:W3:Y:S01]  /*01a0*/  LDG.E.64 R2, desc[UR4][R2.64] ;  /* 0x0000000402027981 */ /* 0x000ee2000c1e1b00 */
[----:B----4-:R-:W-:-:S04]  /*01b0*/  IMAD.WIDE R8, R13, 0x4, R8 ;  /* 0x000000040d087825 */ /* 0x010fc800078e0208 */
[----:B-----5:R-:W-:Y:S02]  /*01c0*/  IMAD.WIDE R10, R13, 0x4, R10 ;  /* 0x000000040d0a7825 */ /* 0x020fe400078e020a */
[----:B------:R-:W4:Y:S04]  /*01d0*/  LDG.E.EL R8, desc[UR4][R8.64] ;  /* 0x0000000408087981 */ /* 0x000f28000c2e1900 */
[----:B------:R-:W4:Y:S01]  /*01e0*/  LDG.E.EL R11, desc[UR4][R10.64] ;  /* 0x000000040a0b7981 */ /* 0x000f22000c2e1900 */
[----:B-1----:R-:W-:-:S04]  /*01f0*/  IMAD.WIDE R4, R0, 0x4, R4 ;  /* 0x0000000400047825 */ /* 0x002fc800078e0204 */
[----:B--2---:R-:W-:-:S04]  /*0200*/  FADD R6, R6, 9.9999997473787516356e-06 ;  /* 0x3727c5ac06067421 */ /* 0x004fc80000000000 */
[----:B------:R-:W1:Y:S02]  /*0210*/  MUFU.SQRT R7, R6 ;  /* 0x0000000600077308 */ /* 0x000e640000002000 */
[C---:B-1----:R-:W-:Y:S02]  /*0220*/  FSETP.GT.AND P0, PT, R7.reuse, 8.50705917302346158658e+37, PT ;  /* 0x7e8000000700780b */ /* 0x042fe40003f04000 */
[----:B------:R-:W-:-:S11]  /*0230*/  FSETP.GEU.AND P1, PT, R7, 1.175494350822287508e-38, PT ;  /* 0x008000000700780b */ /* 0x000fd60003f2e000 */
[----:B------:R-:W-:-:S04]  /*0240*/  @P0 FMUL R7, R7, 0.25 ;  /* 0x3e80000007070820 */ /* 0x000fc80000400000 */
[----:B------:R-:W-:-:S06]  /*0250*/  @!P1 FMUL R7, R7, 16777216 ;  /* 0x4b80000007079820 */ /* 0x000fcc0000400000 */
[----:B------:R-:W1:Y:S01]  /*0260*/  MUFU.RCP R7, R7 ;  /* 0x0000000700077308 */ /* 0x000e620000001000 */
[----:B------:R-:W-:Y:S01]  /*0270*/  FSEL R14, R14, 1, P0 ;  /* 0x3f8000000e0e7808 */ /* 0x000fe20000000000 */
[----:B---3--:R-:W-:-:S04]  /*0280*/  FADD R2, R2, -R12 ;  /* 0x8000000c02027221 */ /* 0x008fc80000000000 */
[----:B------:R-:W-:Y:S01]  /*0290*/  @!P1 FMUL R14, R14, 16777216 ;  /* 0x4b8000000e0e9820 */ /* 0x000fe20000400000 */
[----:B------:R-:W-:-:S03]  /*02a0*/  FADD R3, R3, -R12 ;  /* 0x8000000c03037221 */ /* 0x000fc60000000000 */
[----:B-1----:R-:W-:-:S04]  /*02b0*/  FMUL R14, R7, R14 ;  /* 0x0000000e070e7220 */ /* 0x002fc80000400000 */
[-C--:B------:R-:W-:Y:S01]  /*02c0*/  FMUL R2, R2, R14.reuse ;  /* 0x0000000e02027220 */ /* 0x080fe20000400000 */
[----:B------:R-:W-:-:S03]  /*02d0*/  FMUL R14, R3, R14 ;  /* 0x0000000e030e7220 */ /* 0x000fc60000400000 */
[C-C-:B----4-:R-:W-:Y:S01]  /*02e0*/  FFMA R2, R8.reuse, R2, R11.reuse ;  /* 0x0000000208027223 */ /* 0x150fe2000000000b */
[----:B------:R-:W-:-:S05]  /*02f0*/  FFMA R3, R8, R14, R11 ;  /* 0x0000000e08037223 */ /* 0x000fca000000000b */
[----:B------:R-:W-:Y:S01]  /*0300*/  STG.E.64 desc[UR4][R4.64], R2 ;  /* 0x0000000204007986 */ /* 0x000fe2000c101b04 */
[----:B------:R-:W-:Y:S05]  /*0310*/  EXIT ;  /* 0x000000000000794d */ /* 0x000fea0003800000 */
.L_x_0:
[----:B------:R-:W-:-:S00]  /*0320*/  BRA `(.L_x_0) ;  /* 0xfffffffc00fc7947 */ /* 0x000fc0000383ffff */
[----:B------:R-:W-:-:S00]  /*0330*/  NOP ;  /* 0x0000000000007918 */ /* 0x000fc00000000000 */
        /* <DEDUP_REMOVED lines=12> */
.L_x_1:


//--------------------- .nv.global.init           --------------------------
	.section	.nv.global.init,"aw",@progbits
.nv.global.init:
	.type		_$_str,@object
	.size		_$_str,(_$_str_$_2 - _$_str)
_$_str:
        /*0000*/ 	.byte	0x5f, 0x5f, 0x43, 0x55, 0x44, 0x41, 0x5f, 0x46, 0x54, 0x5a, 0x00
	.type		_$_str_$_2,@object
	.size		_$_str_$_2,(.L_1 - _$_str_$_2)
_$_str_$_2:
        /*000b*/ 	.byte	0x5f, 0x5f, 0x43, 0x55, 0x44, 0x41, 0x5f, 0x50, 0x52, 0x45, 0x43, 0x5f, 0x53, 0x51, 0x52, 0x54
        /*001b*/ 	.byte	0x00
.L_1:


//--------------------- .nv.constant0.triton_poi_fused__native_batch_norm_legit_no_training_1 --------------------------
	.section	.nv.constant0.triton_poi_fused__native_batch_norm_legit_no_training_1,"a",@progbits
	.sectionflags	@""
	.align	4
.nv.constant0.triton_poi_fused__native_batch_norm_legit_no_training_1:
	.zero		580
